//
// Generated by NVIDIA NVVM Compiler
//
// Compiler Build ID: CL-36424714
// Cuda compilation tools, release 13.0, V13.0.88
// Based on NVVM 20.0.0
//

.version 9.0
.target sm_100
.address_size 64

	// .globl	_Z10dot_kerneliPiS_S_
// _ZZ10dot_kerneliPiS_S_E5cache has been demoted

.visible .entry _Z10dot_kerneliPiS_S_(
	.param .u32 _Z10dot_kerneliPiS_S__param_0,
	.param .u64 .ptr .align 1 _Z10dot_kerneliPiS_S__param_1,
	.param .u64 .ptr .align 1 _Z10dot_kerneliPiS_S__param_2,
	.param .u64 .ptr .align 1 _Z10dot_kerneliPiS_S__param_3
)
{
	.reg .pred 	%p<7>;
	.reg .b32 	%r<32>;
	.reg .b64 	%rd<12>;
	// demoted variable
	.shared .align 4 .b8 _ZZ10dot_kerneliPiS_S_E5cache[2048];
	ld.param.u32 	%r14, [_Z10dot_kerneliPiS_S__param_0];
	ld.param.u64 	%rd3, [_Z10dot_kerneliPiS_S__param_1];
	ld.param.u64 	%rd4, [_Z10dot_kerneliPiS_S__param_2];
	ld.param.u64 	%rd5, [_Z10dot_kerneliPiS_S__param_3];
	mov.u32 	%r1, %tid.x;
	mov.u32 	%r2, %ctaid.x;
	mov.u32 	%r31, %ntid.x;
	mad.lo.s32 	%r29, %r2, %r31, %r1;
	setp.ge.s32 	%p1, %r29, %r14;
	mov.b32 	%r30, 0;
	@%p1 bra 	$L__BB0_3;
	mov.u32 	%r17, %nctaid.x;
	mul.lo.s32 	%r5, %r31, %r17;
	cvta.to.global.u64 	%rd1, %rd3;
	cvta.to.global.u64 	%rd2, %rd4;
	mov.b32 	%r30, 0;
$L__BB0_2:
	mul.wide.s32 	%rd6, %r29, 4;
	add.s64 	%rd7, %rd1, %rd6;
	ld.global.u32 	%r18, [%rd7];
	add.s64 	%rd8, %rd2, %rd6;
	ld.global.u32 	%r19, [%rd8];
	mad.lo.s32 	%r30, %r19, %r18, %r30;
	add.s32 	%r29, %r29, %r5;
	setp.lt.s32 	%p2, %r29, %r14;
	@%p2 bra 	$L__BB0_2;
$L__BB0_3:
	shl.b32 	%r20, %r1, 2;
	mov.u32 	%r21, _ZZ10dot_kerneliPiS_S_E5cache;
	add.s32 	%r11, %r21, %r20;
	st.shared.u32 	[%r11], %r30;
	bar.sync 	0;
	setp.lt.u32 	%p3, %r31, 2;
	@%p3 bra 	$L__BB0_7;
$L__BB0_4:
	shr.u32 	%r13, %r31, 1;
	setp.ge.u32 	%p4, %r1, %r13;
	@%p4 bra 	$L__BB0_6;
	shl.b32 	%r22, %r13, 2;
	add.s32 	%r23, %r11, %r22;
	ld.shared.u32 	%r24, [%r23];
	ld.shared.u32 	%r25, [%r11];
	add.s32 	%r26, %r25, %r24;
	st.shared.u32 	[%r11], %r26;
$L__BB0_6:
	bar.sync 	0;
	setp.gt.u32 	%p5, %r31, 3;
	mov.u32 	%r31, %r13;
	@%p5 bra 	$L__BB0_4;
$L__BB0_7:
	setp.ne.s32 	%p6, %r1, 0;
	@%p6 bra 	$L__BB0_9;
	ld.shared.u32 	%r27, [_ZZ10dot_kerneliPiS_S_E5cache];
	cvta.to.global.u64 	%rd9, %rd5;
	mul.wide.u32 	%rd10, %r2, 4;
	add.s64 	%rd11, %rd9, %rd10;
	st.global.u32 	[%rd11], %r27;
$L__BB0_9:
	ret;

}


// ===== COMPILED SASS (sm_100) =====

	.target	sm_100

	.elftype	@"ET_EXEC"


//--------------------- .note.nv.tkinfo           --------------------------
	.section	.note.nv.tkinfo,"",@"SHT_NOTE"
	.sectionflags	@"SHF_NOTE_NV_TKINFO"
	.tkinfo
        /*0018*/ 	.word	0x00000002
        /*0030*/ 	.string	""
        /*0030*/ 	.string	"ptxas"
        /*0030*/ 	.string	"Cuda compilation tools, release 13.0, V13.0.88"
        /*0030*/ 	.string	"Build cuda_13.0.r13.0/compiler.36424714_0"
        /*0030*/ 	.string	"-arch sm_100 -m 64 "



//--------------------- .note.nv.cuinfo           --------------------------
	.section	.note.nv.cuinfo,"",@"SHT_NOTE"
	.sectionflags	@"SHF_NOTE_NV_CUINFO"
        /*0018*/ 	.short	0x0002
        /*001a*/ 	.short	0x0064
        /*001c*/ 	.short	0x0082
	.zero		2


//--------------------- .nv.info                  --------------------------
	.section	.nv.info,"",@"SHT_CUDA_INFO"
	.align	4


	//----- nvinfo : EIATTR_REGCOUNT
	.align		4
        /*0000*/ 	.byte	0x04, 0x2f
        /*0002*/ 	.short	(.L_1 - .L_0)
	.align		4
.L_0:
        /*0004*/ 	.word	index@(_Z10dot_kerneliPiS_S_)
        /*0008*/ 	.word	0x00000012


	//----- nvinfo : EIATTR_FRAME_SIZE
	.align		4
.L_1:
        /*000c*/ 	.byte	0x04, 0x11
        /*000e*/ 	.short	(.L_3 - .L_2)
	.align		4
.L_2:
        /*0010*/ 	.word	index@(_Z10dot_kerneliPiS_S_)
        /*0014*/ 	.word	0x00000000


	//----- nvinfo : EIATTR_MIN_STACK_SIZE
	.align		4
.L_3:
        /*0018*/ 	.byte	0x04, 0x12
        /*001a*/ 	.short	(.L_5 - .L_4)
	.align		4
.L_4:
        /*001c*/ 	.word	index@(_Z10dot_kerneliPiS_S_)
        /*0020*/ 	.word	0x00000000
.L_5:


//--------------------- .nv.compat                --------------------------
	.section	.nv.compat,"",@"SHT_CUDA_COMPAT_INFO"
	.align	4
        /*0000*/ 	.byte	0x02, 0x09, 0x00, 0x00, 0x02, 0x02, 0x01, 0x00, 0x02, 0x05, 0x05, 0x00, 0x03, 0x07, 0x01, 0x01
        /*0010*/ 	.byte	0x02, 0x03, 0x00, 0x00, 0x02, 0x06, 0x01, 0x00, 0x04, 0x0b, 0x08, 0x00, 0x09, 0x00, 0x00, 0x00
        /*0020*/ 	.byte	0x00, 0x00, 0x00, 0x00


//--------------------- .nv.info._Z10dot_kerneliPiS_S_ --------------------------
	.section	.nv.info._Z10dot_kerneliPiS_S_,"",@"SHT_CUDA_INFO"
	.sectionflags	@""
	.align	4


	//----- nvinfo : EIATTR_CUDA_API_VERSION
	.align		4
        /*0000*/ 	.byte	0x04, 0x37
        /*0002*/ 	.short	(.L_7 - .L_6)
.L_6:
        /*0004*/ 	.word	0x00000082


	//----- nvinfo : EIATTR_KPARAM_INFO
	.align		4
.L_7:
        /*0008*/ 	.byte	0x04, 0x17
        /*000a*/ 	.short	(.L_9 - .L_8)
.L_8:
        /*000c*/ 	.word	0x00000000
        /*0010*/ 	.short	0x0003
        /*0012*/ 	.short	0x0018
        /*0014*/ 	.byte	0x00, 0xf5, 0x21, 0x00


	//----- nvinfo : EIATTR_KPARAM_INFO
	.align		4
.L_9:
        /*0018*/ 	.byte	0x04, 0x17
        /*001a*/ 	.short	(.L_11 - .L_10)
.L_10:
        /*001c*/ 	.word	0x00000000
        /*0020*/ 	.short	0x0002
        /*0022*/ 	.short	0x0010
        /*0024*/ 	.byte	0x00, 0xf5, 0x21, 0x00


	//----- nvinfo : EIATTR_KPARAM_INFO
	.align		4
.L_11:
        /*0028*/ 	.byte	0x04, 0x17
        /*002a*/ 	.short	(.L_13 - .L_12)
.L_12:
        /*002c*/ 	.word	0x00000000
        /*0030*/ 	.short	0x0001
        /*0032*/ 	.short	0x0008
        /*0034*/ 	.byte	0x00, 0xf5, 0x21, 0x00


	//----- nvinfo : EIATTR_KPARAM_INFO
	.align		4
.L_13:
        /*0038*/ 	.byte	0x04, 0x17
        /*003a*/ 	.short	(.L_15 - .L_14)
.L_14:
        /*003c*/ 	.word	0x00000000
        /*0040*/ 	.short	0x0000
        /*0042*/ 	.short	0x0000
        /*0044*/ 	.byte	0x00, 0xf0, 0x11, 0x00


	//----- nvinfo : EIATTR_SPARSE_MMA_MASK
	.align		4
.L_15:
        /*0048*/ 	.byte	0x03, 0x50
        /*004a*/ 	.short	0x0000


	//----- nvinfo : EIATTR_MAXREG_COUNT
	.align		4
        /*004c*/ 	.byte	0x03, 0x1b
        /*004e*/ 	.short	0x00ff


	//----- nvinfo : EIATTR_NUM_BARRIERS
	.align		4
        /*0050*/ 	.byte	0x02, 0x4c
        /*0052*/ 	.byte	0x01
	.zero		1


	//----- nvinfo : EIATTR_MERCURY_ISA_VERSION
	.align		4
        /*0054*/ 	.byte	0x03, 0x5f
        /*0056*/ 	.short	0x0101


	//----- nvinfo : EIATTR_VRC_CTA_INIT_COUNT
	.align		4
        /*0058*/ 	.byte	0x02, 0x4a
	.zero		1
	.zero		1


	//----- nvinfo : EIATTR_EXIT_INSTR_OFFSETS
	.align		4
        /*005c*/ 	.byte	0x04, 0x1c
        /*005e*/ 	.short	(.L_17 - .L_16)


	//   ....[0]....
.L_16:
        /*0060*/ 	.word	0x000002e0


	//   ....[1]....
        /*0064*/ 	.word	0x00000360


	//----- nvinfo : EIATTR_CRS_STACK_SIZE
	.align		4
.L_17:
        /*0068*/ 	.byte	0x04, 0x1e
        /*006a*/ 	.short	(.L_19 - .L_18)
.L_18:
        /*006c*/ 	.word	0x00000000


	//----- nvinfo : EIATTR_CBANK_PARAM_SIZE
	.align		4
.L_19:
        /*0070*/ 	.byte	0x03, 0x19
        /*0072*/ 	.short	0x0020


	//----- nvinfo : EIATTR_PARAM_CBANK
	.align		4
        /*0074*/ 	.byte	0x04, 0x0a
        /*0076*/ 	.short	(.L_21 - .L_20)
	.align		4
.L_20:
        /*0078*/ 	.word	index@(.nv.constant0._Z10dot_kerneliPiS_S_)
        /*007c*/ 	.short	0x0380
        /*007e*/ 	.short	0x0020


	//----- nvinfo : EIATTR_SW_WAR
	.align		4
.L_21:
        /*0080*/ 	.byte	0x04, 0x36
        /*0082*/ 	.short	(.L_23 - .L_22)
.L_22:
        /*0084*/ 	.word	0x00000008
.L_23:


//--------------------- .nv.callgraph             --------------------------
	.section	.nv.callgraph,"",@"SHT_CUDA_CALLGRAPH"
	.align	4
	.sectionentsize	8
	.align		4
        /*0000*/ 	.word	0x00000000
	.align		4
        /*0004*/ 	.word	0xffffffff
	.align		4
        /*0008*/ 	.word	0x00000000
	.align		4
        /*000c*/ 	.word	0xfffffffe
	.align		4
        /*0010*/ 	.word	0x00000000
	.align		4
        /*0014*/ 	.word	0xfffffffd
	.align		4
        /*0018*/ 	.word	0x00000000
	.align		4
        /*001c*/ 	.word	0xfffffffc


//--------------------- .text._Z10dot_kerneliPiS_S_ --------------------------
	.section	.text._Z10dot_kerneliPiS_S_,"ax",@progbits
	.align	128
        .global         _Z10dot_kerneliPiS_S_
        .type           _Z10dot_kerneliPiS_S_,@function
        .size           _Z10dot_kerneliPiS_S_,(.L_x_6 - _Z10dot_kerneliPiS_S_)
        .other          _Z10dot_kerneliPiS_S_,@"STO_CUDA_ENTRY STV_DEFAULT"
_Z10dot_kerneliPiS_S_:
.text._Z10dot_kerneliPiS_S_:
[----:B------:R-:W-:Y:S01]  /*0000*/  LDC R1, c[0x0][0x37c] ;  /* 0x0000df00ff017b82 */ /* 0x000fe20000000800 */
[----:B------:R-:W0:Y:S01]  /*0010*/  S2R R12, SR_TID.X ;  /* 0x00000000000c7919 */ /* 0x000e220000002100 */
[----:B------:R-:W1:Y:S01]  /*0020*/  LDCU UR4, c[0x0][0x360] ;  /* 0x00006c00ff0477ac */ /* 0x000e620008000800 */
[----:B------:R-:W-:Y:S01]  /*0030*/  BSSY.RECONVERGENT B0, `(.L_x_0) ;  /* 0x0000016000007945 */ /* 0x000fe20003800200 */
[----:B------:R-:W-:Y:S01]  /*0040*/  IMAD.MOV.U32 R11, RZ, RZ, RZ ;  /* 0x000000ffff0b7224 */ /* 0x000fe200078e00ff */
[----:B------:R-:W0:Y:S01]  /*0050*/  S2R R13, SR_CTAID.X ;  /* 0x00000000000d7919 */ /* 0x000e220000002500 */
[----:B------:R-:W2:Y:S01]  /*0060*/  LDCU UR5, c[0x0][0x380] ;  /* 0x00007000ff0577ac */ /* 0x000ea20008000800 */
[----:B------:R-:W3:Y:S01]  /*0070*/  LDCU.64 UR6, c[0x0][0x358] ;  /* 0x00006b00ff0677ac */ /* 0x000ee20008000a00 */
[----:B-1----:R-:W-:Y:S01]  /*0080*/  MOV R10, UR4 ;  /* 0x00000004000a7c02 */ /* 0x002fe20008000f00 */
[----:B0-----:R-:W-:-:S05]  /*0090*/  IMAD R0, R13, UR4, R12 ;  /* 0x000000040d007c24 */ /* 0x001fca000f8e020c */
[----:B--2---:R-:W-:-:S13]  /*00a0*/  ISETP.GE.AND P0, PT, R0, UR5, PT ;  /* 0x0000000500007c0c */ /* 0x004fda000bf06270 */
[----:B---3--:R-:W-:Y:S05]  /*00b0*/  @P0 BRA `(.L_x_1) ;  /* 0x0000000000340947 */ /* 0x008fea0003800000 */
[----:B------:R-:W0:Y:S01]  /*00c0*/  LDC.64 R6, c[0x0][0x388] ;  /* 0x0000e200ff067b82 */ /* 0x000e220000000a00 */
[----:B------:R-:W1:Y:S01]  /*00d0*/  LDCU UR4, c[0x0][0x370] ;  /* 0x00006e00ff0477ac */ /* 0x000e620008000800 */
[----:B------:R-:W-:-:S06]  /*00e0*/  IMAD.MOV.U32 R11, RZ, RZ, RZ ;  /* 0x000000ffff0b7224 */ /* 0x000fcc00078e00ff */
[----:B------:R-:W2:Y:S01]  /*00f0*/  LDC.64 R8, c[0x0][0x390] ;  /* 0x0000e400ff087b82 */ /* 0x000ea20000000a00 */
[----:B-1----:R-:W-:-:S07]  /*0100*/  IMAD R15, R10, UR4, RZ ;  /* 0x000000040a0f7c24 */ /* 0x002fce000f8e02ff */
.L_x_2:
[----:B0-----:R-:W-:-:S04]  /*0110*/  IMAD.WIDE R2, R0, 0x4, R6 ;  /* 0x0000000400027825 */ /* 0x001fc800078e0206 */
[----:B--2---:R-:W-:Y:S02]  /*0120*/  IMAD.WIDE R4, R0, 0x4, R8 ;  /* 0x0000000400047825 */ /* 0x004fe400078e0208 */
[----:B------:R-:W2:Y:S04]  /*0130*/  LDG.E R2, desc[UR6][R2.64] ;  /* 0x0000000602027981 */ /* 0x000ea8000c1e1900 */
[----:B------:R-:W2:Y:S01]  /*0140*/  LDG.E R4, desc[UR6][R4.64] ;  /* 0x0000000604047981 */ /* 0x000ea2000c1e1900 */
[----:B------:R-:W-:-:S04]  /*0150*/  IADD3 R0, PT, PT, R15, R0, RZ ;  /* 0x000000000f007210 */ /* 0x000fc80007ffe0ff */
[----:B------:R-:W-:Y:S01]  /*0160*/  ISETP.GE.AND P0, PT, R0, UR5, PT ;  /* 0x0000000500007c0c */ /* 0x000fe2000bf06270 */
[----:B--2---:R-:W-:-:S12]  /*0170*/  IMAD R11, R2, R4, R11 ;  /* 0x00000004020b7224 */ /* 0x004fd800078e020b */
[----:B------:R-:W-:Y:S05]  /*0180*/  @!P0 BRA `(.L_x_2) ;  /* 0xfffffffc00e08947 */ /* 0x000fea000383ffff */
.L_x_1:
[----:B------:R-:W-:Y:S05]  /*0190*/  BSYNC.RECONVERGENT B0 ;  /* 0x0000000000007941 */ /* 0x000fea0003800200 */
.L_x_0:
[----:B------:R-:W0:Y:S01]  /*01a0*/  S2UR UR5, SR_CgaCtaId ;  /* 0x00000000000579c3 */ /* 0x000e220000008800 */
[----:B------:R-:W-:Y:S01]  /*01b0*/  UMOV UR4, 0x400 ;  /* 0x0000040000047882 */ /* 0x000fe20000000000 */
[----:B------:R-:W-:Y:S02]  /*01c0*/  ISETP.GE.U32.AND P1, PT, R10, 0x2, PT ;  /* 0x000000020a00780c */ /* 0x000fe40003f26070 */
[----:B------:R-:W-:Y:S01]  /*01d0*/  ISETP.NE.AND P0, PT, R12, RZ, PT ;  /* 0x000000ff0c00720c */ /* 0x000fe20003f05270 */
[----:B0-----:R-:W-:-:S06]  /*01e0*/  ULEA UR4, UR5, UR4, 0x18 ;  /* 0x0000000405047291 */ /* 0x001fcc000f8ec0ff */
[----:B------:R-:W-:-:S05]  /*01f0*/  LEA R0, R12, UR4, 0x2 ;  /* 0x000000040c007c11 */ /* 0x000fca000f8e10ff */
[----:B------:R0:W-:Y:S01]  /*0200*/  STS [R0], R11 ;  /* 0x0000000b00007388 */ /* 0x0001e20000000800 */
[----:B------:R-:W-:Y:S06]  /*0210*/  BAR.SYNC.DEFER_BLOCKING 0x0 ;  /* 0x0000000000007b1d */ /* 0x000fec0000010000 */
[----:B------:R-:W-:Y:S05]  /*0220*/  @!P1 BRA `(.L_x_3) ;  /* 0x00000000002c9947 */ /* 0x000fea0003800000 */
.L_x_4:
[----:B------:R-:W-:-:S04]  /*0230*/  SHF.R.U32.HI R5, RZ, 0x1, R10 ;  /* 0x00000001ff057819 */ /* 0x000fc8000001160a */
[----:B------:R-:W-:-:S13]  /*0240*/  ISETP.GE.U32.AND P1, PT, R12, R5, PT ;  /* 0x000000050c00720c */ /* 0x000fda0003f26070 */
[----:B------:R-:W-:Y:S01]  /*0250*/  @!P1 IMAD R2, R5, 0x4, R0 ;  /* 0x0000000405029824 */ /* 0x000fe200078e0200 */
[----:B------:R-:W-:Y:S05]  /*0260*/  @!P1 LDS R3, [R0] ;  /* 0x0000000000039984 */ /* 0x000fea0000000800 */
[----:B------:R-:W1:Y:S02]  /*0270*/  @!P1 LDS R2, [R2] ;  /* 0x0000000002029984 */ /* 0x000e640000000800 */
[----:B-1----:R-:W-:-:S05]  /*0280*/  @!P1 IADD3 R3, PT, PT, R2, R3, RZ ;  /* 0x0000000302039210 */ /* 0x002fca0007ffe0ff */
[----:B------:R1:W-:Y:S01]  /*0290*/  @!P1 STS [R0], R3 ;  /* 0x0000000300009388 */ /* 0x0003e20000000800 */
[----:B------:R-:W-:Y:S01]  /*02a0*/  BAR.SYNC.DEFER_BLOCKING 0x0 ;  /* 0x0000000000007b1d */ /* 0x000fe20000010000 */
[----:B------:R-:W-:Y:S01]  /*02b0*/  ISETP.GT.U32.AND P1, PT, R10, 0x3, PT ;  /* 0x000000030a00780c */ /* 0x000fe20003f24070 */
[----:B------:R-:W-:-:S12]  /*02c0*/  IMAD.MOV.U32 R10, RZ, RZ, R5 ;  /* 0x000000ffff0a7224 */ /* 0x000fd800078e0005 */
[----:B-1----:R-:W-:Y:S05]  /*02d0*/  @P1 BRA `(.L_x_4) ;  /* 0xfffffffc00d41947 */ /* 0x002fea000383ffff */
.L_x_3:
[----:B------:R-:W-:Y:S05]  /*02e0*/  @P0 EXIT ;  /* 0x000000000000094d */ /* 0x000fea0003800000 */
[----:B------:R-:W1:Y:S01]  /*02f0*/  S2UR UR5, SR_CgaCtaId ;  /* 0x00000000000579c3 */ /* 0x000e620000008800 */
[----:B------:R-:W-:-:S07]  /*0300*/  UMOV UR4, 0x400 ;  /* 0x0000040000047882 */ /* 0x000fce0000000000 */
[----:B------:R-:W2:Y:S01]  /*0310*/  LDC.64 R2, c[0x0][0x398] ;  /* 0x0000e600ff027b82 */ /* 0x000ea20000000a00 */
[----:B-1----:R-:W-:Y:S01]  /*0320*/  ULEA UR4, UR5, UR4, 0x18 ;  /* 0x0000000405047291 */ /* 0x002fe2000f8ec0ff */
[----:B--2---:R-:W-:-:S08]  /*0330*/  IMAD.WIDE.U32 R2, R13, 0x4, R2 ;  /* 0x000000040d027825 */ /* 0x004fd000078e0002 */
[----:B------:R-:W1:Y:S04]  /*0340*/  LDS R5, [UR4] ;  /* 0x00000004ff057984 */ /* 0x000e680008000800 */
[----:B-1----:R-:W-:Y:S01]  /*0350*/  STG.E desc[UR6][R2.64], R5 ;  /* 0x0000000502007986 */ /* 0x002fe2000c101906 */
[----:B------:R-:W-:Y:S05]  /*0360*/  EXIT ;  /* 0x000000000000794d */ /* 0x000fea0003800000 */
.L_x_5:
[----:B------:R-:W-:-:S00]  /*0370*/  BRA `(.L_x_5) ;  /* 0xfffffffc00fc7947 */ /* 0x000fc0000383ffff */
[----:B------:R-:W-:-:S00]  /*0380*/  NOP ;  /* 0x0000000000007918 */ /* 0x000fc00000000000 */
[----:B------:R-:W-:-:S00]  /*0390*/  NOP ;  /* 0x0000000000007918 */ /* 0x000fc00000000000 */
[----:B------:R-:W-:-:S00]  /*03a0*/  NOP ;  /* 0x0000000000007918 */ /* 0x000fc00000000000 */
[----:B------:R-:W-:-:S00]  /*03b0*/  NOP ;  /* 0x0000000000007918 */ /* 0x000fc00000000000 */
[----:B------:R-:W-:-:S00]  /*03c0*/  NOP ;  /* 0x0000000000007918 */ /* 0x000fc00000000000 */
[----:B------:R-:W-:-:S00]  /*03d0*/  NOP ;  /* 0x0000000000007918 */ /* 0x000fc00000000000 */
[----:B------:R-:W-:-:S00]  /*03e0*/  NOP ;  /* 0x0000000000007918 */ /* 0x000fc00000000000 */
[----:B------:R-:W-:-:S00]  /*03f0*/  NOP ;  /* 0x0000000000007918 */ /* 0x000fc00000000000 */
.L_x_6:


//--------------------- .nv.shared._Z10dot_kerneliPiS_S_ --------------------------
	.section	.nv.shared._Z10dot_kerneliPiS_S_,"aw",@nobits
	.sectionflags	@""
	.align	4
.nv.shared._Z10dot_kerneliPiS_S_:
	.zero		3072


//--------------------- .nv.shared.reserved.0     --------------------------
	.section	.nv.shared.reserved.0,"aw",@nobits
	.weak		__nv_reservedSMEM_offset_0_alias
	.size		__nv_reservedSMEM_offset_0_alias, 0, 64
	.other		__nv_reservedSMEM_offset_0_alias,@"STO_CUDA_RESERVED_SHARED STV_DEFAULT"
__nv_reservedSMEM_offset_0_alias:
	.zero		0
	.zero		64


//--------------------- .nv.constant0._Z10dot_kerneliPiS_S_ --------------------------
	.section	.nv.constant0._Z10dot_kerneliPiS_S_,"a",@progbits
	.sectionflags	@""
	.align	4
.nv.constant0._Z10dot_kerneliPiS_S_:
	.zero		928


//--------------------- SYMBOLS --------------------------

	.type		.nv.reservedSmem.offset0,@object
	.size		.nv.reservedSmem.offset0,0x4
	.type		.nv.reservedSmem.cap,@object
	.size		.nv.reservedSmem.cap,0x4
